//
// Generated by NVIDIA NVVM Compiler
//
// Compiler Build ID: CL-36424714
// Cuda compilation tools, release 13.0, V13.0.88
// Based on NVVM 20.0.0
//

.version 9.0
.target sm_100
.address_size 64

	// .globl	_Z12helloFromGPUv
.extern .func  (.param .b32 func_retval0) vprintf
(
	.param .b64 vprintf_param_0,
	.param .b64 vprintf_param_1
)
;
.global .align 1 .b8 $str[25] = {72, 101, 108, 108, 111, 32, 87, 111, 114, 108, 100, 32, 102, 114, 111, 109, 32, 71, 80, 85, 33, 33, 33, 10};

.visible .entry _Z12helloFromGPUv()
{
	.reg .b32 	%r<3>;
	.reg .b64 	%rd<3>;

	mov.u64 	%rd1, $str;
	cvta.global.u64 	%rd2, %rd1;
	{ // callseq 0, 0
	.param .b64 param0;
	st.param.b64 	[param0], %rd2;
	.param .b64 param1;
	st.param.b64 	[param1], 0;
	.param .b32 retval0;
	call.uni (retval0), 
	vprintf, 
	(
	param0, 
	param1
	);
	ld.param.b32 	%r1, [retval0];
	} // callseq 0
	ret;

}


// ===== COMPILED SASS (sm_100) =====

	.target	sm_100

	.elftype	@"ET_EXEC"


//--------------------- .note.nv.tkinfo           --------------------------
	.section	.note.nv.tkinfo,"",@"SHT_NOTE"
	.sectionflags	@"SHF_NOTE_NV_TKINFO"
	.tkinfo
        /*0018*/ 	.word	0x00000002
        /*0030*/ 	.string	""
        /*0030*/ 	.string	"ptxas"
        /*0030*/ 	.string	"Cuda compilation tools, release 13.0, V13.0.88"
        /*0030*/ 	.string	"Build cuda_13.0.r13.0/compiler.36424714_0"
        /*0030*/ 	.string	"-arch sm_100 -m 64 "



//--------------------- .note.nv.cuinfo           --------------------------
	.section	.note.nv.cuinfo,"",@"SHT_NOTE"
	.sectionflags	@"SHF_NOTE_NV_CUINFO"
        /*0018*/ 	.short	0x0002
        /*001a*/ 	.short	0x0064
        /*001c*/ 	.short	0x0082
	.zero		2


//--------------------- .nv.info                  --------------------------
	.section	.nv.info,"",@"SHT_CUDA_INFO"
	.align	4


	//----- nvinfo : EIATTR_REGCOUNT
	.align		4
        /*0000*/ 	.byte	0x04, 0x2f
        /*0002*/ 	.short	(.L_2 - .L_1)
	.align		4
.L_1:
        /*0004*/ 	.word	index@(_Z12helloFromGPUv)
        /*0008*/ 	.word	0x00000018


	//----- nvinfo : EIATTR_FRAME_SIZE
	.align		4
.L_2:
        /*000c*/ 	.byte	0x04, 0x11
        /*000e*/ 	.short	(.L_4 - .L_3)
	.align		4
.L_3:
        /*0010*/ 	.word	index@(_Z12helloFromGPUv)
        /*0014*/ 	.word	0x00000000


	//----- nvinfo : EIATTR_MIN_STACK_SIZE
	.align		4
.L_4:
        /*0018*/ 	.byte	0x04, 0x12
        /*001a*/ 	.short	(.L_6 - .L_5)
	.align		4
.L_5:
        /*001c*/ 	.word	index@(_Z12helloFromGPUv)
        /*0020*/ 	.word	0x00000000
.L_6:


//--------------------- .nv.compat                --------------------------
	.section	.nv.compat,"",@"SHT_CUDA_COMPAT_INFO"
	.align	4
        /*0000*/ 	.byte	0x02, 0x09, 0x00, 0x00, 0x02, 0x02, 0x01, 0x00, 0x02, 0x05, 0x05, 0x00, 0x03, 0x07, 0x01, 0x01
        /*0010*/ 	.byte	0x02, 0x03, 0x00, 0x00, 0x02, 0x06, 0x01, 0x00, 0x04, 0x0b, 0x08, 0x00, 0x09, 0x00, 0x00, 0x00
        /*0020*/ 	.byte	0x00, 0x00, 0x00, 0x00


//--------------------- .nv.info._Z12helloFromGPUv --------------------------
	.section	.nv.info._Z12helloFromGPUv,"",@"SHT_CUDA_INFO"
	.sectionflags	@""
	.align	4


	//----- nvinfo : EIATTR_CUDA_API_VERSION
	.align		4
        /*0000*/ 	.byte	0x04, 0x37
        /*0002*/ 	.short	(.L_8 - .L_7)
.L_7:
        /*0004*/ 	.word	0x00000082


	//----- nvinfo : EIATTR_SPARSE_MMA_MASK
	.align		4
.L_8:
        /*0008*/ 	.byte	0x03, 0x50
        /*000a*/ 	.short	0x0000


	//----- nvinfo : EIATTR_MAXREG_COUNT
	.align		4
        /*000c*/ 	.byte	0x03, 0x1b
        /*000e*/ 	.short	0x00ff


	//----- nvinfo : EIATTR_EXTERNS
	.align		4
        /*0010*/ 	.byte	0x04, 0x0f
        /*0012*/ 	.short	(.L_10 - .L_9)


	//   ....[0]....
	.align		4
.L_9:
        /*0014*/ 	.word	index@(vprintf)


	//----- nvinfo : EIATTR_MERCURY_ISA_VERSION
	.align		4
.L_10:
        /*0018*/ 	.byte	0x03, 0x5f
        /*001a*/ 	.short	0x0101


	//----- nvinfo : EIATTR_VRC_CTA_INIT_COUNT
	.align		4
        /*001c*/ 	.byte	0x02, 0x4a
	.zero		1
	.zero		1


	//----- nvinfo : EIATTR_SYSCALL_OFFSETS
	.align		4
        /*0020*/ 	.byte	0x04, 0x46
        /*0022*/ 	.short	(.L_12 - .L_11)


	//   ....[0]....
.L_11:
        /*0024*/ 	.word	0x00000080


	//----- nvinfo : EIATTR_EXIT_INSTR_OFFSETS
	.align		4
.L_12:
        /*0028*/ 	.byte	0x04, 0x1c
        /*002a*/ 	.short	(.L_14 - .L_13)


	//   ....[0]....
.L_13:
        /*002c*/ 	.word	0x00000090


	//----- nvinfo : EIATTR_SW_WAR
	.align		4
.L_14:
        /*0030*/ 	.byte	0x04, 0x36
        /*0032*/ 	.short	(.L_16 - .L_15)
.L_15:
        /*0034*/ 	.word	0x00000008
.L_16:


//--------------------- .nv.callgraph             --------------------------
	.section	.nv.callgraph,"",@"SHT_CUDA_CALLGRAPH"
	.align	4
	.sectionentsize	8
	.align		4
        /*0000*/ 	.word	0x00000000
	.align		4
        /*0004*/ 	.word	0xffffffff
	.align		4
        /*0008*/ 	.word	index@(_Z12helloFromGPUv)
	.align		4
        /*000c*/ 	.word	index@(vprintf)
	.align		4
        /*0010*/ 	.word	0x00000000
	.align		4
        /*0014*/ 	.word	0xfffffffe
	.align		4
        /*0018*/ 	.word	0x00000000
	.align		4
        /*001c*/ 	.word	0xfffffffd
	.align		4
        /*0020*/ 	.word	0x00000000
	.align		4
        /*0024*/ 	.word	0xfffffffc


//--------------------- .nv.constant4             --------------------------
	.section	.nv.constant4,"a",@progbits
	.align	8
	.align		8
.nv.constant4:
        /*0000*/ 	.dword	vprintf
	.align		8
        /*0008*/ 	.dword	$str


//--------------------- .text._Z12helloFromGPUv   --------------------------
	.section	.text._Z12helloFromGPUv,"ax",@progbits
	.align	128
        .global         _Z12helloFromGPUv
        .type           _Z12helloFromGPUv,@function
        .size           _Z12helloFromGPUv,(.L_x_2 - _Z12helloFromGPUv)
        .other          _Z12helloFromGPUv,@"STO_CUDA_ENTRY STV_DEFAULT"
_Z12helloFromGPUv:
.text._Z12helloFromGPUv:
[----:B------:R-:W0:Y:S01]  /*0000*/  LDC R1, c[0x0][0x37c] ;  /* 0x0000df00ff017b82 */ /* 0x000e220000000800 */
[----:B------:R-:W-:Y:S01]  /*0010*/  MOV R0, 0x0 ;  /* 0x0000000000007802 */ /* 0x000fe20000000f00 */
[----:B------:R-:W1:Y:S01]  /*0020*/  LDCU.64 UR4, c[0x4][0x8] ;  /* 0x01000100ff0477ac */ /* 0x000e620008000a00 */
[----:B------:R-:W-:-:S05]  /*0030*/  CS2R R6, SRZ ;  /* 0x0000000000067805 */ /* 0x000fca000001ff00 */
[----:B------:R2:W3:Y:S01]  /*0040*/  LDC.64 R2, c[0x4][R0] ;  /* 0x0100000000027b82 */ /* 0x0004e20000000a00 */
[----:B-1----:R-:W-:Y:S02]  /*0050*/  IMAD.U32 R4, RZ, RZ, UR4 ;  /* 0x00000004ff047e24 */ /* 0x002fe4000f8e00ff */
[----:B--2---:R-:W-:-:S07]  /*0060*/  IMAD.U32 R5, RZ, RZ, UR5 ;  /* 0x00000005ff057e24 */ /* 0x004fce000f8e00ff */
[----:B------:R-:W-:-:S07]  /*0070*/  LEPC R20, `(.L_x_0) ;  /* 0x000000001014794e */ /* 0x000fce0000000000 */
[----:B0--3--:R-:W-:Y:S05]  /*0080*/  CALL.ABS.NOINC R2 ;  /* 0x0000000002007343 */ /* 0x009fea0003c00000 */
.L_x_0:
[----:B------:R-:W-:Y:S05]  /*0090*/  EXIT ;  /* 0x000000000000794d */ /* 0x000fea0003800000 */
.L_x_1:
[----:B------:R-:W-:-:S00]  /*00a0*/  BRA `(.L_x_1) ;  /* 0xfffffffc00fc7947 */ /* 0x000fc0000383ffff */
[----:B------:R-:W-:-:S00]  /*00b0*/  NOP ;  /* 0x0000000000007918 */ /* 0x000fc00000000000 */
        /* <DEDUP_REMOVED lines=12> */
.L_x_2:


//--------------------- .nv.global.init           --------------------------
	.section	.nv.global.init,"aw",@progbits
.nv.global.init:
	.type		$str,@object
	.size		$str,(.L_0 - $str)
$str:
        /*0000*/ 	.byte	0x48, 0x65, 0x6c, 0x6c, 0x6f, 0x20, 0x57, 0x6f, 0x72, 0x6c, 0x64, 0x20, 0x66, 0x72, 0x6f, 0x6d
        /*0010*/ 	.byte	0x20, 0x47, 0x50, 0x55, 0x21, 0x21, 0x21, 0x0a, 0x00
.L_0:


//--------------------- .nv.shared.reserved.0     --------------------------
	.section	.nv.shared.reserved.0,"aw",@nobits
	.weak		__nv_reservedSMEM_offset_0_alias
	.size		__nv_reservedSMEM_offset_0_alias, 0, 64
	.other		__nv_reservedSMEM_offset_0_alias,@"STO_CUDA_RESERVED_SHARED STV_DEFAULT"
__nv_reservedSMEM_offset_0_alias:
	.zero		0
	.zero		64


//--------------------- .nv.constant0._Z12helloFromGPUv --------------------------
	.section	.nv.constant0._Z12helloFromGPUv,"a",@progbits
	.sectionflags	@""
	.align	4
.nv.constant0._Z12helloFromGPUv:
	.zero		896


//--------------------- SYMBOLS --------------------------

	.type		.nv.reservedSmem.offset0,@object
	.size		.nv.reservedSmem.offset0,0x4
	.type		vprintf,@function
